//
// Generated by NVIDIA NVVM Compiler
//
// Compiler Build ID: CL-36424714
// Cuda compilation tools, release 13.0, V13.0.88
// Based on NVVM 20.0.0
//

.version 9.0
.target sm_100
.address_size 64

	// .globl	_Z9sumKernelPKfS0_Pfi

.visible .entry _Z9sumKernelPKfS0_Pfi(
	.param .u64 .ptr .align 1 _Z9sumKernelPKfS0_Pfi_param_0,
	.param .u64 .ptr .align 1 _Z9sumKernelPKfS0_Pfi_param_1,
	.param .u64 .ptr .align 1 _Z9sumKernelPKfS0_Pfi_param_2,
	.param .u32 _Z9sumKernelPKfS0_Pfi_param_3
)
{
	.reg .pred 	%p<12>;
	.reg .b32 	%r<40>;
	.reg .b32 	%f<68>;
	.reg .b64 	%rd<67>;

	ld.param.u64 	%rd14, [_Z9sumKernelPKfS0_Pfi_param_0];
	ld.param.u64 	%rd15, [_Z9sumKernelPKfS0_Pfi_param_1];
	ld.param.u32 	%r17, [_Z9sumKernelPKfS0_Pfi_param_3];
	cvta.to.global.u64 	%rd1, %rd15;
	cvta.to.global.u64 	%rd2, %rd14;
	mov.u32 	%r18, %ctaid.y;
	mov.u32 	%r19, %ntid.y;
	mov.u32 	%r20, %tid.y;
	mad.lo.s32 	%r1, %r18, %r19, %r20;
	mov.u32 	%r21, %ctaid.x;
	mov.u32 	%r22, %ntid.x;
	mov.u32 	%r23, %tid.x;
	mad.lo.s32 	%r2, %r21, %r22, %r23;
	max.s32 	%r24, %r1, %r2;
	setp.ge.s32 	%p1, %r24, %r17;
	setp.lt.s32 	%p2, %r17, 1;
	mov.f32 	%f67, 0f00000000;
	or.pred  	%p3, %p1, %p2;
	@%p3 bra 	$L__BB0_12;
	mul.lo.s32 	%r3, %r17, %r1;
	and.b32  	%r4, %r17, 7;
	setp.lt.u32 	%p4, %r17, 8;
	mov.f32 	%f67, 0f00000000;
	mov.b32 	%r38, 0;
	@%p4 bra 	$L__BB0_4;
	and.b32  	%r38, %r17, 2147483640;
	neg.s32 	%r36, %r38;
	mul.wide.u32 	%rd16, %r17, 4;
	add.s64 	%rd3, %rd1, %rd16;
	mul.wide.u32 	%rd17, %r17, 8;
	add.s64 	%rd4, %rd1, %rd17;
	mul.wide.u32 	%rd18, %r17, 12;
	add.s64 	%rd5, %rd1, %rd18;
	mul.wide.u32 	%rd19, %r17, 16;
	add.s64 	%rd6, %rd1, %rd19;
	mul.wide.u32 	%rd20, %r17, 20;
	add.s64 	%rd7, %rd1, %rd20;
	mul.wide.u32 	%rd21, %r17, 24;
	add.s64 	%rd8, %rd1, %rd21;
	mul.wide.u32 	%rd22, %r17, 28;
	add.s64 	%rd9, %rd1, %rd22;
	mul.wide.u32 	%rd23, %r3, 4;
	add.s64 	%rd24, %rd23, %rd2;
	add.s64 	%rd66, %rd24, 16;
	mov.f32 	%f67, 0f00000000;
	mov.u32 	%r35, %r2;
$L__BB0_3:
	.pragma "nounroll";
	mul.wide.s32 	%rd25, %r35, 4;
	add.s64 	%rd26, %rd3, %rd25;
	add.s64 	%rd27, %rd4, %rd25;
	add.s64 	%rd28, %rd5, %rd25;
	add.s64 	%rd29, %rd6, %rd25;
	add.s64 	%rd30, %rd7, %rd25;
	add.s64 	%rd31, %rd8, %rd25;
	add.s64 	%rd32, %rd9, %rd25;
	add.s64 	%rd33, %rd1, %rd25;
	ld.global.f32 	%f17, [%rd66+-16];
	ld.global.f32 	%f18, [%rd33];
	fma.rn.f32 	%f19, %f17, %f18, %f67;
	ld.global.f32 	%f20, [%rd66+-12];
	ld.global.f32 	%f21, [%rd26];
	fma.rn.f32 	%f22, %f20, %f21, %f19;
	ld.global.f32 	%f23, [%rd66+-8];
	ld.global.f32 	%f24, [%rd27];
	fma.rn.f32 	%f25, %f23, %f24, %f22;
	ld.global.f32 	%f26, [%rd66+-4];
	ld.global.f32 	%f27, [%rd28];
	fma.rn.f32 	%f28, %f26, %f27, %f25;
	ld.global.f32 	%f29, [%rd66];
	ld.global.f32 	%f30, [%rd29];
	fma.rn.f32 	%f31, %f29, %f30, %f28;
	ld.global.f32 	%f32, [%rd66+4];
	ld.global.f32 	%f33, [%rd30];
	fma.rn.f32 	%f34, %f32, %f33, %f31;
	ld.global.f32 	%f35, [%rd66+8];
	ld.global.f32 	%f36, [%rd31];
	fma.rn.f32 	%f37, %f35, %f36, %f34;
	ld.global.f32 	%f38, [%rd66+12];
	ld.global.f32 	%f39, [%rd32];
	fma.rn.f32 	%f67, %f38, %f39, %f37;
	add.s32 	%r36, %r36, 8;
	shl.b32 	%r26, %r17, 3;
	add.s32 	%r35, %r35, %r26;
	add.s64 	%rd66, %rd66, 32;
	setp.ne.s32 	%p5, %r36, 0;
	@%p5 bra 	$L__BB0_3;
$L__BB0_4:
	setp.eq.s32 	%p6, %r4, 0;
	@%p6 bra 	$L__BB0_12;
	and.b32  	%r12, %r17, 3;
	setp.lt.u32 	%p7, %r4, 4;
	@%p7 bra 	$L__BB0_7;
	add.s32 	%r27, %r38, %r3;
	mul.wide.u32 	%rd34, %r27, 4;
	add.s64 	%rd35, %rd2, %rd34;
	ld.global.f32 	%f41, [%rd35];
	mad.lo.s32 	%r28, %r38, %r17, %r2;
	mul.wide.s32 	%rd36, %r28, 4;
	add.s64 	%rd37, %rd1, %rd36;
	ld.global.f32 	%f42, [%rd37];
	fma.rn.f32 	%f43, %f41, %f42, %f67;
	cvt.u64.u32 	%rd38, %r3;
	cvt.u64.u32 	%rd39, %r38;
	add.s64 	%rd40, %rd39, %rd38;
	shl.b64 	%rd41, %rd40, 2;
	add.s64 	%rd42, %rd2, %rd41;
	ld.global.f32 	%f44, [%rd42+4];
	mul.wide.u32 	%rd43, %r17, 4;
	add.s64 	%rd44, %rd37, %rd43;
	ld.global.f32 	%f45, [%rd44];
	fma.rn.f32 	%f46, %f44, %f45, %f43;
	ld.global.f32 	%f47, [%rd42+8];
	add.s64 	%rd45, %rd44, %rd43;
	ld.global.f32 	%f48, [%rd45];
	fma.rn.f32 	%f49, %f47, %f48, %f46;
	ld.global.f32 	%f50, [%rd42+12];
	add.s64 	%rd46, %rd45, %rd43;
	ld.global.f32 	%f51, [%rd46];
	fma.rn.f32 	%f67, %f50, %f51, %f49;
	add.s32 	%r38, %r38, 4;
$L__BB0_7:
	setp.eq.s32 	%p8, %r12, 0;
	@%p8 bra 	$L__BB0_12;
	setp.eq.s32 	%p9, %r12, 1;
	@%p9 bra 	$L__BB0_10;
	add.s32 	%r29, %r38, %r3;
	mul.wide.u32 	%rd47, %r29, 4;
	add.s64 	%rd48, %rd2, %rd47;
	ld.global.f32 	%f53, [%rd48];
	mad.lo.s32 	%r30, %r38, %r17, %r2;
	mul.wide.s32 	%rd49, %r30, 4;
	add.s64 	%rd50, %rd1, %rd49;
	ld.global.f32 	%f54, [%rd50];
	fma.rn.f32 	%f55, %f53, %f54, %f67;
	cvt.u64.u32 	%rd51, %r3;
	cvt.u64.u32 	%rd52, %r38;
	add.s64 	%rd53, %rd52, %rd51;
	shl.b64 	%rd54, %rd53, 2;
	add.s64 	%rd55, %rd2, %rd54;
	ld.global.f32 	%f56, [%rd55+4];
	mul.wide.u32 	%rd56, %r17, 4;
	add.s64 	%rd57, %rd50, %rd56;
	ld.global.f32 	%f57, [%rd57];
	fma.rn.f32 	%f67, %f56, %f57, %f55;
	add.s32 	%r38, %r38, 2;
$L__BB0_10:
	and.b32  	%r31, %r17, 1;
	setp.eq.b32 	%p10, %r31, 1;
	not.pred 	%p11, %p10;
	@%p11 bra 	$L__BB0_12;
	add.s32 	%r32, %r38, %r3;
	mul.wide.u32 	%rd58, %r32, 4;
	add.s64 	%rd59, %rd2, %rd58;
	ld.global.f32 	%f58, [%rd59];
	mad.lo.s32 	%r33, %r38, %r17, %r2;
	mul.wide.s32 	%rd60, %r33, 4;
	add.s64 	%rd61, %rd1, %rd60;
	ld.global.f32 	%f59, [%rd61];
	fma.rn.f32 	%f67, %f58, %f59, %f67;
$L__BB0_12:
	ld.param.u64 	%rd65, [_Z9sumKernelPKfS0_Pfi_param_2];
	cvta.to.global.u64 	%rd62, %rd65;
	mad.lo.s32 	%r34, %r17, %r1, %r2;
	mul.wide.s32 	%rd63, %r34, 4;
	add.s64 	%rd64, %rd62, %rd63;
	st.global.f32 	[%rd64], %f67;
	ret;

}


// ===== COMPILED SASS (sm_100) =====

	.target	sm_100

	.elftype	@"ET_EXEC"


//--------------------- .note.nv.tkinfo           --------------------------
	.section	.note.nv.tkinfo,"",@"SHT_NOTE"
	.sectionflags	@"SHF_NOTE_NV_TKINFO"
	.tkinfo
        /*0018*/ 	.word	0x00000002
        /*0030*/ 	.string	""
        /*0030*/ 	.string	"ptxas"
        /*0030*/ 	.string	"Cuda compilation tools, release 13.0, V13.0.88"
        /*0030*/ 	.string	"Build cuda_13.0.r13.0/compiler.36424714_0"
        /*0030*/ 	.string	"-arch sm_100 -m 64 "



//--------------------- .note.nv.cuinfo           --------------------------
	.section	.note.nv.cuinfo,"",@"SHT_NOTE"
	.sectionflags	@"SHF_NOTE_NV_CUINFO"
        /*0018*/ 	.short	0x0002
        /*001a*/ 	.short	0x0064
        /*001c*/ 	.short	0x0082
	.zero		2


//--------------------- .nv.info                  --------------------------
	.section	.nv.info,"",@"SHT_CUDA_INFO"
	.align	4


	//----- nvinfo : EIATTR_REGCOUNT
	.align		4
        /*0000*/ 	.byte	0x04, 0x2f
        /*0002*/ 	.short	(.L_1 - .L_0)
	.align		4
.L_0:
        /*0004*/ 	.word	index@(_Z9sumKernelPKfS0_Pfi)
        /*0008*/ 	.word	0x0000001e


	//----- nvinfo : EIATTR_FRAME_SIZE
	.align		4
.L_1:
        /*000c*/ 	.byte	0x04, 0x11
        /*000e*/ 	.short	(.L_3 - .L_2)
	.align		4
.L_2:
        /*0010*/ 	.word	index@(_Z9sumKernelPKfS0_Pfi)
        /*0014*/ 	.word	0x00000000


	//----- nvinfo : EIATTR_MIN_STACK_SIZE
	.align		4
.L_3:
        /*0018*/ 	.byte	0x04, 0x12
        /*001a*/ 	.short	(.L_5 - .L_4)
	.align		4
.L_4:
        /*001c*/ 	.word	index@(_Z9sumKernelPKfS0_Pfi)
        /*0020*/ 	.word	0x00000000
.L_5:


//--------------------- .nv.compat                --------------------------
	.section	.nv.compat,"",@"SHT_CUDA_COMPAT_INFO"
	.align	4
        /*0000*/ 	.byte	0x02, 0x09, 0x00, 0x00, 0x02, 0x02, 0x01, 0x00, 0x02, 0x05, 0x05, 0x00, 0x03, 0x07, 0x01, 0x01
        /*0010*/ 	.byte	0x02, 0x03, 0x00, 0x00, 0x02, 0x06, 0x01, 0x00, 0x04, 0x0b, 0x08, 0x00, 0x09, 0x00, 0x00, 0x00
        /*0020*/ 	.byte	0x00, 0x00, 0x00, 0x00


//--------------------- .nv.info._Z9sumKernelPKfS0_Pfi --------------------------
	.section	.nv.info._Z9sumKernelPKfS0_Pfi,"",@"SHT_CUDA_INFO"
	.sectionflags	@""
	.align	4


	//----- nvinfo : EIATTR_CUDA_API_VERSION
	.align		4
        /*0000*/ 	.byte	0x04, 0x37
        /*0002*/ 	.short	(.L_7 - .L_6)
.L_6:
        /*0004*/ 	.word	0x00000082


	//----- nvinfo : EIATTR_KPARAM_INFO
	.align		4
.L_7:
        /*0008*/ 	.byte	0x04, 0x17
        /*000a*/ 	.short	(.L_9 - .L_8)
.L_8:
        /*000c*/ 	.word	0x00000000
        /*0010*/ 	.short	0x0003
        /*0012*/ 	.short	0x0018
        /*0014*/ 	.byte	0x00, 0xf0, 0x11, 0x00


	//----- nvinfo : EIATTR_KPARAM_INFO
	.align		4
.L_9:
        /*0018*/ 	.byte	0x04, 0x17
        /*001a*/ 	.short	(.L_11 - .L_10)
.L_10:
        /*001c*/ 	.word	0x00000000
        /*0020*/ 	.short	0x0002
        /*0022*/ 	.short	0x0010
        /*0024*/ 	.byte	0x00, 0xf5, 0x21, 0x00


	//----- nvinfo : EIATTR_KPARAM_INFO
	.align		4
.L_11:
        /*0028*/ 	.byte	0x04, 0x17
        /*002a*/ 	.short	(.L_13 - .L_12)
.L_12:
        /*002c*/ 	.word	0x00000000
        /*0030*/ 	.short	0x0001
        /*0032*/ 	.short	0x0008
        /*0034*/ 	.byte	0x00, 0xf5, 0x21, 0x00


	//----- nvinfo : EIATTR_KPARAM_INFO
	.align		4
.L_13:
        /*0038*/ 	.byte	0x04, 0x17
        /*003a*/ 	.short	(.L_15 - .L_14)
.L_14:
        /*003c*/ 	.word	0x00000000
        /*0040*/ 	.short	0x0000
        /*0042*/ 	.short	0x0000
        /*0044*/ 	.byte	0x00, 0xf5, 0x21, 0x00


	//----- nvinfo : EIATTR_SPARSE_MMA_MASK
	.align		4
.L_15:
        /*0048*/ 	.byte	0x03, 0x50
        /*004a*/ 	.short	0x0000


	//----- nvinfo : EIATTR_MAXREG_COUNT
	.align		4
        /*004c*/ 	.byte	0x03, 0x1b
        /*004e*/ 	.short	0x00ff


	//----- nvinfo : EIATTR_MERCURY_ISA_VERSION
	.align		4
        /*0050*/ 	.byte	0x03, 0x5f
        /*0052*/ 	.short	0x0101


	//----- nvinfo : EIATTR_VRC_CTA_INIT_COUNT
	.align		4
        /*0054*/ 	.byte	0x02, 0x4a
	.zero		1
	.zero		1


	//----- nvinfo : EIATTR_EXIT_INSTR_OFFSETS
	.align		4
        /*0058*/ 	.byte	0x04, 0x1c
        /*005a*/ 	.short	(.L_17 - .L_16)


	//   ....[0]....
.L_16:
        /*005c*/ 	.word	0x00000b00


	//----- nvinfo : EIATTR_CRS_STACK_SIZE
	.align		4
.L_17:
        /*0060*/ 	.byte	0x04, 0x1e
        /*0062*/ 	.short	(.L_19 - .L_18)
.L_18:
        /*0064*/ 	.word	0x00000000


	//----- nvinfo : EIATTR_CBANK_PARAM_SIZE
	.align		4
.L_19:
        /*0068*/ 	.byte	0x03, 0x19
        /*006a*/ 	.short	0x001c


	//----- nvinfo : EIATTR_PARAM_CBANK
	.align		4
        /*006c*/ 	.byte	0x04, 0x0a
        /*006e*/ 	.short	(.L_21 - .L_20)
	.align		4
.L_20:
        /*0070*/ 	.word	index@(.nv.constant0._Z9sumKernelPKfS0_Pfi)
        /*0074*/ 	.short	0x0380
        /*0076*/ 	.short	0x001c


	//----- nvinfo : EIATTR_SW_WAR
	.align		4
.L_21:
        /*0078*/ 	.byte	0x04, 0x36
        /*007a*/ 	.short	(.L_23 - .L_22)
.L_22:
        /*007c*/ 	.word	0x00000008
.L_23:


//--------------------- .nv.callgraph             --------------------------
	.section	.nv.callgraph,"",@"SHT_CUDA_CALLGRAPH"
	.align	4
	.sectionentsize	8
	.align		4
        /*0000*/ 	.word	0x00000000
	.align		4
        /*0004*/ 	.word	0xffffffff
	.align		4
        /*0008*/ 	.word	0x00000000
	.align		4
        /*000c*/ 	.word	0xfffffffe
	.align		4
        /*0010*/ 	.word	0x00000000
	.align		4
        /*0014*/ 	.word	0xfffffffd
	.align		4
        /*0018*/ 	.word	0x00000000
	.align		4
        /*001c*/ 	.word	0xfffffffc


//--------------------- .text._Z9sumKernelPKfS0_Pfi --------------------------
	.section	.text._Z9sumKernelPKfS0_Pfi,"ax",@progbits
	.align	128
        .global         _Z9sumKernelPKfS0_Pfi
        .type           _Z9sumKernelPKfS0_Pfi,@function
        .size           _Z9sumKernelPKfS0_Pfi,(.L_x_6 - _Z9sumKernelPKfS0_Pfi)
        .other          _Z9sumKernelPKfS0_Pfi,@"STO_CUDA_ENTRY STV_DEFAULT"
_Z9sumKernelPKfS0_Pfi:
.text._Z9sumKernelPKfS0_Pfi:
[----:B------:R-:W-:Y:S01]  /*0000*/  LDC R1, c[0x0][0x37c] ;  /* 0x0000df00ff017b82 */ /* 0x000fe20000000800 */
[----:B------:R-:W0:Y:S07]  /*0010*/  S2R R3, SR_TID.Y ;  /* 0x0000000000037919 */ /* 0x000e2e0000002200 */
[----:B------:R-:W0:Y:S01]  /*0020*/  LDC R0, c[0x0][0x364] ;  /* 0x0000d900ff007b82 */ /* 0x000e220000000800 */
[----:B------:R-:W1:Y:S01]  /*0030*/  LDCU UR18, c[0x0][0x398] ;  /* 0x00007300ff1277ac */ /* 0x000e620008000800 */
[----:B------:R-:W-:Y:S01]  /*0040*/  BSSY.RECONVERGENT B0, `(.L_x_0) ;  /* 0x00000a7000007945 */ /* 0x000fe20003800200 */
[----:B------:R-:W2:Y:S01]  /*0050*/  S2R R2, SR_TID.X ;  /* 0x0000000000027919 */ /* 0x000ea20000002100 */
[----:B------:R-:W-:Y:S01]  /*0060*/  HFMA2 R12, -RZ, RZ, 0, 0 ;  /* 0x00000000ff0c7431 */ /* 0x000fe200000001ff */
[----:B------:R-:W3:Y:S03]  /*0070*/  LDCU.64 UR16, c[0x0][0x358] ;  /* 0x00006b00ff1077ac */ /* 0x000ee60008000a00 */
[----:B------:R-:W0:Y:S08]  /*0080*/  S2UR UR4, SR_CTAID.Y ;  /* 0x00000000000479c3 */ /* 0x000e300000002600 */
[----:B------:R-:W2:Y:S01]  /*0090*/  S2UR UR5, SR_CTAID.X ;  /* 0x00000000000579c3 */ /* 0x000ea20000002500 */
[----:B-1----:R-:W-:-:S07]  /*00a0*/  UISETP.GE.AND UP0, UPT, UR18, 0x1, UPT ;  /* 0x000000011200788c */ /* 0x002fce000bf06270 */
[----:B------:R-:W2:Y:S01]  /*00b0*/  LDC R13, c[0x0][0x360] ;  /* 0x0000d800ff0d7b82 */ /* 0x000ea20000000800 */
[----:B------:R-:W-:Y:S01]  /*00c0*/  PLOP3.LUT P0, PT, PT, PT, UP0, 0x80, 0x8 ;  /* 0x000000000008781c */ /* 0x000fe20003f0f008 */
[----:B0-----:R-:W-:Y:S02]  /*00d0*/  IMAD R0, R0, UR4, R3 ;  /* 0x0000000400007c24 */ /* 0x001fe4000f8e0203 */
[----:B--2---:R-:W-:-:S05]  /*00e0*/  IMAD R13, R13, UR5, R2 ;  /* 0x000000050d0d7c24 */ /* 0x004fca000f8e0202 */
[----:B------:R-:W-:-:S04]  /*00f0*/  VIMNMX R2, PT, PT, R0, R13, !PT ;  /* 0x0000000d00027248 */ /* 0x000fc80007fe0100 */
[----:B------:R-:W-:-:S13]  /*0100*/  ISETP.GE.OR P0, PT, R2, UR18, !P0 ;  /* 0x0000001202007c0c */ /* 0x000fda000c706670 */
[----:B---3--:R-:W-:Y:S05]  /*0110*/  @P0 BRA `(.L_x_1) ;  /* 0x0000000800640947 */ /* 0x008fea0003800000 */
[----:B------:R-:W-:Y:S02]  /*0120*/  UISETP.GE.U32.AND UP1, UPT, UR18, 0x8, UPT ;  /* 0x000000081200788c */ /* 0x000fe4000bf26070 */
[----:B------:R-:W-:Y:S01]  /*0130*/  IMAD R5, R0, UR18, RZ ;  /* 0x0000001200057c24 */ /* 0x000fe2000f8e02ff */
[----:B------:R-:W-:Y:S01]  /*0140*/  ULOP3.LUT UR19, UR18, 0x7, URZ, 0xc0, !UPT ;  /* 0x0000000712137892 */ /* 0x000fe2000f8ec0ff */
[----:B------:R-:W-:Y:S01]  /*0150*/  MOV R12, RZ ;  /* 0x000000ff000c7202 */ /* 0x000fe20000000f00 */
[----:B------:R-:W-:Y:S02]  /*0160*/  UMOV UR4, URZ ;  /* 0x000000ff00047c82 */ /* 0x000fe40008000000 */
[----:B------:R-:W-:Y:S02]  /*0170*/  UISETP.NE.AND UP0, UPT, UR19, URZ, UPT ;  /* 0x000000ff1300728c */ /* 0x000fe4000bf05270 */
[----:B------:R-:W-:Y:S09]  /*0180*/  BRA.U !UP1, `(.L_x_2) ;  /* 0x0000000509087547 */ /* 0x000ff2000b800000 */
[----:B------:R-:W0:Y:S01]  /*0190*/  LDCU.128 UR20, c[0x0][0x380] ;  /* 0x00007000ff1477ac */ /* 0x000e220008000c00 */
[----:B------:R-:W-:Y:S02]  /*01a0*/  MOV R12, RZ ;  /* 0x000000ff000c7202 */ /* 0x000fe40000000f00 */
[----:B------:R-:W-:Y:S01]  /*01b0*/  MOV R14, R13 ;  /* 0x0000000d000e7202 */ /* 0x000fe20000000f00 */
[----:B------:R-:W-:-:S04]  /*01c0*/  ULOP3.LUT UR4, UR18, 0x7ffffff8, URZ, 0xc0, !UPT ;  /* 0x7ffffff812047892 */ /* 0x000fc8000f8ec0ff */
[----:B------:R-:W-:Y:S01]  /*01d0*/  UIADD3 UR5, UPT, UPT, -UR4, URZ, URZ ;  /* 0x000000ff04057290 */ /* 0x000fe2000fffe1ff */
[----:B0-----:R-:W-:Y:S01]  /*01e0*/  MOV R2, UR20 ;  /* 0x0000001400027c02 */ /* 0x001fe20008000f00 */
[----:B------:R-:W-:Y:S01]  /*01f0*/  UIMAD.WIDE.U32 UR6, UR18, 0xc, UR22 ;  /* 0x0000000c120678a5 */ /* 0x000fe2000f8e0016 */
[----:B------:R-:W-:Y:S01]  /*0200*/  MOV R3, UR21 ;  /* 0x0000001500037c02 */ /* 0x000fe20008000f00 */
[----:B------:R-:W-:Y:S02]  /*0210*/  UIMAD.WIDE.U32 UR8, UR18, 0x10, UR22 ;  /* 0x00000010120878a5 */ /* 0x000fe4000f8e0016 */
[----:B------:R-:W-:Y:S01]  /*0220*/  UIMAD.WIDE.U32 UR10, UR18, 0x14, UR22 ;  /* 0x00000014120a78a5 */ /* 0x000fe2000f8e0016 */
[----:B------:R-:W-:Y:S01]  /*0230*/  IMAD.WIDE.U32 R2, R5, 0x4, R2 ;  /* 0x0000000405027825 */ /* 0x000fe200078e0002 */
[----:B------:R-:W-:Y:S02]  /*0240*/  UIMAD.WIDE.U32 UR12, UR18, 0x18, UR22 ;  /* 0x00000018120c78a5 */ /* 0x000fe4000f8e0016 */
[----:B------:R-:W-:Y:S01]  /*0250*/  UIMAD.WIDE.U32 UR14, UR18, 0x1c, UR22 ;  /* 0x0000001c120e78a5 */ /* 0x000fe2000f8e0016 */
[----:B------:R-:W-:-:S04]  /*0260*/  IADD3 R2, P0, PT, R2, 0x10, RZ ;  /* 0x0000001002027810 */ /* 0x000fc80007f1e0ff */
[----:B------:R-:W-:-:S09]  /*0270*/  IADD3.X R3, PT, PT, RZ, R3, RZ, P0, !PT ;  /* 0x00000003ff037210 */ /* 0x000fd200007fe4ff */
.L_x_3:
[----:B------:R-:W-:Y:S01]  /*0280*/  UIMAD.WIDE.U32 UR24, UR18, 0x4, UR22 ;  /* 0x00000004121878a5 */ /* 0x000fe2000f8e0016 */
[----:B------:R-:W-:Y:S01]  /*0290*/  IMAD.MOV.U32 R23, RZ, RZ, 0x4 ;  /* 0x00000004ff177424 */ /* 0x000fe200078e00ff */
[----:B------:R-:W-:Y:S01]  /*02a0*/  UIMAD.WIDE.U32 UR20, UR18, 0x8, UR22 ;  /* 0x00000008121478a5 */ /* 0x000fe2000f8e0016 */
[----:B------:R-:W-:Y:S01]  /*02b0*/  HFMA2 R11, -RZ, RZ, 0, 2.384185791015625e-07 ;  /* 0x00000004ff0b7431 */ /* 0x000fe200000001ff */
[----:B------:R-:W2:Y:S01]  /*02c0*/  LDG.E R21, desc[UR16][R2.64+-0x10] ;  /* 0xfffff01002157981 */ /* 0x000ea2000c1e1900 */
[----:B------:R-:W-:Y:S01]  /*02d0*/  IMAD.WIDE R22, R14, R23, UR22 ;  /* 0x000000160e167e25 */ /* 0x000fe2000f8e0217 */
[----:B------:R-:W-:Y:S02]  /*02e0*/  MOV R8, UR24 ;  /* 0x0000001800087c02 */ /* 0x000fe40008000f00 */
[----:B------:R-:W-:Y:S01]  /*02f0*/  MOV R9, UR25 ;  /* 0x0000001900097c02 */ /* 0x000fe20008000f00 */
[----:B------:R-:W3:Y:S01]  /*0300*/  LDG.E R19, desc[UR16][R2.64+-0xc] ;  /* 0xfffff41002137981 */ /* 0x000ee2000c1e1900 */
[----:B------:R-:W-:-:S02]  /*0310*/  MOV R24, UR20 ;  /* 0x0000001400187c02 */ /* 0x000fc40008000f00 */
[----:B------:R-:W-:Y:S01]  /*0320*/  MOV R25, UR21 ;  /* 0x0000001500197c02 */ /* 0x000fe20008000f00 */
[C---:B------:R-:W-:Y:S01]  /*0330*/  IMAD.WIDE R8, R14.reuse, 0x4, R8 ;  /* 0x000000040e087825 */ /* 0x040fe200078e0208 */
[----:B------:R-:W2:Y:S03]  /*0340*/  LDG.E R22, desc[UR16][R22.64] ;  /* 0x0000001016167981 */ /* 0x000ea6000c1e1900 */
[C---:B------:R-:W-:Y:S01]  /*0350*/  IMAD.WIDE R24, R14.reuse, 0x4, R24 ;  /* 0x000000040e187825 */ /* 0x040fe200078e0218 */
[----:B------:R0:W3:Y:S03]  /*0360*/  LDG.E R20, desc[UR16][R8.64] ;  /* 0x0000001008147981 */ /* 0x0000e6000c1e1900 */
[----:B------:R-:W-:Y:S01]  /*0370*/  IMAD.MOV.U32 R5, RZ, RZ, 0x4 ;  /* 0x00000004ff057424 */ /* 0x000fe200078e00ff */
[----:B------:R-:W4:Y:S01]  /*0380*/  LDG.E R18, desc[UR16][R24.64] ;  /* 0x0000001018127981 */ /* 0x000f22000c1e1900 */
[----:B------:R-:W-:Y:S01]  /*0390*/  IMAD.WIDE R10, R14, R11, UR6 ;  /* 0x000000060e0a7e25 */ /* 0x000fe2000f8e020b */
[----:B------:R-:W-:-:S02]  /*03a0*/  MOV R7, 0x4 ;  /* 0x0000000400077802 */ /* 0x000fc40000000f00 */
[----:B------:R-:W4:Y:S01]  /*03b0*/  LDG.E R17, desc[UR16][R2.64+-0x8] ;  /* 0xfffff81002117981 */ /* 0x000f22000c1e1900 */
[----:B0-----:R-:W-:Y:S02]  /*03c0*/  HFMA2 R9, -RZ, RZ, 0, 2.384185791015625e-07 ;  /* 0x00000004ff097431 */ /* 0x001fe400000001ff */
[C---:B------:R-:W-:Y:S01]  /*03d0*/  IMAD.WIDE R4, R14.reuse, R5, UR8 ;  /* 0x000000080e047e25 */ /* 0x040fe2000f8e0205 */
[----:B------:R0:W5:Y:S04]  /*03e0*/  LDG.E R16, desc[UR16][R10.64] ;  /* 0x000000100a107981 */ /* 0x000168000c1e1900 */
[----:B------:R-:W5:Y:S01]  /*03f0*/  LDG.E R15, desc[UR16][R2.64+-0x4] ;  /* 0xfffffc10020f7981 */ /* 0x000f62000c1e1900 */
[----:B------:R-:W-:Y:S01]  /*0400*/  IMAD.WIDE R6, R14, R7, UR10 ;  /* 0x0000000a0e067e25 */ /* 0x000fe2000f8e0207 */
[----:B------:R-:W-:-:S02]  /*0410*/  MOV R27, 0x4 ;  /* 0x00000004001b7802 */ /* 0x000fc40000000f00 */
[----:B------:R1:W5:Y:S01]  /*0420*/  LDG.E R4, desc[UR16][R4.64] ;  /* 0x0000001004047981 */ /* 0x000362000c1e1900 */
[----:B------:R-:W-:-:S03]  /*0430*/  IMAD.WIDE R8, R14, R9, UR12 ;  /* 0x0000000c0e087e25 */ /* 0x000fc6000f8e0209 */
[----:B------:R-:W5:Y:S01]  /*0440*/  LDG.E R23, desc[UR16][R2.64] ;  /* 0x0000001002177981 */ /* 0x000f62000c1e1900 */
[----:B0-----:R-:W-:-:S03]  /*0450*/  IMAD.WIDE R10, R14, R27, UR14 ;  /* 0x0000000e0e0a7e25 */ /* 0x001fc6000f8e021b */
[----:B------:R-:W5:Y:S04]  /*0460*/  LDG.E R7, desc[UR16][R6.64] ;  /* 0x0000001006077981 */ /* 0x000f68000c1e1900 */
[----:B------:R-:W5:Y:S04]  /*0470*/  LDG.E R24, desc[UR16][R2.64+0x4] ;  /* 0x0000041002187981 */ /* 0x000f68000c1e1900 */
[----:B------:R-:W5:Y:S04]  /*0480*/  LDG.E R8, desc[UR16][R8.64] ;  /* 0x0000001008087981 */ /* 0x000f68000c1e1900 */
[----:B------:R-:W5:Y:S04]  /*0490*/  LDG.E R25, desc[UR16][R2.64+0x8] ;  /* 0x0000081002197981 */ /* 0x000f68000c1e1900 */
[----:B------:R-:W5:Y:S04]  /*04a0*/  LDG.E R10, desc[UR16][R10.64] ;  /* 0x000000100a0a7981 */ /* 0x000f68000c1e1900 */
[----:B------:R0:W5:Y:S01]  /*04b0*/  LDG.E R27, desc[UR16][R2.64+0xc] ;  /* 0x00000c10021b7981 */ /* 0x000162000c1e1900 */
[----:B------:R-:W-:-:S04]  /*04c0*/  UIADD3 UR5, UPT, UPT, UR5, 0x8, URZ ;  /* 0x0000000805057890 */ /* 0x000fc8000fffe0ff */
[----:B------:R-:W-:Y:S01]  /*04d0*/  UISETP.NE.AND UP1, UPT, UR5, URZ, UPT ;  /* 0x000000ff0500728c */ /* 0x000fe2000bf25270 */
[----:B-1----:R-:W-:Y:S02]  /*04e0*/  MOV R5, UR18 ;  /* 0x0000001200057c02 */ /* 0x002fe40008000f00 */
[----:B0-----:R-:W-:-:S03]  /*04f0*/  IADD3 R2, P0, PT, R2, 0x20, RZ ;  /* 0x0000002002027810 */ /* 0x001fc60007f1e0ff */
[----:B------:R-:W-:Y:S01]  /*0500*/  IMAD R14, R5, 0x8, R14 ;  /* 0x00000008050e7824 */ /* 0x000fe200078e020e */
[----:B------:R-:W-:Y:S01]  /*0510*/  IADD3.X R3, PT, PT, RZ, R3, RZ, P0, !PT ;  /* 0x00000003ff037210 */ /* 0x000fe200007fe4ff */
[----:B--2---:R-:W-:-:S04]  /*0520*/  FFMA R22, R21, R22, R12 ;  /* 0x0000001615167223 */ /* 0x004fc8000000000c */
[----:B---3--:R-:W-:-:S04]  /*0530*/  FFMA R20, R19, R20, R22 ;  /* 0x0000001413147223 */ /* 0x008fc80000000016 */
[----:B----4-:R-:W-:-:S04]  /*0540*/  FFMA R18, R17, R18, R20 ;  /* 0x0000001211127223 */ /* 0x010fc80000000014 */
[----:B-----5:R-:W-:-:S04]  /*0550*/  FFMA R16, R15, R16, R18 ;  /* 0x000000100f107223 */ /* 0x020fc80000000012 */
[----:B------:R-:W-:-:S04]  /*0560*/  FFMA R23, R23, R4, R16 ;  /* 0x0000000417177223 */ /* 0x000fc80000000010 */
[----:B------:R-:W-:-:S04]  /*0570*/  FFMA R24, R24, R7, R23 ;  /* 0x0000000718187223 */ /* 0x000fc80000000017 */
[----:B------:R-:W-:-:S04]  /*0580*/  FFMA R8, R25, R8, R24 ;  /* 0x0000000819087223 */ /* 0x000fc80000000018 */
[----:B------:R-:W-:Y:S01]  /*0590*/  FFMA R12, R27, R10, R8 ;  /* 0x0000000a1b0c7223 */ /* 0x000fe20000000008 */
[----:B------:R-:W-:Y:S06]  /*05a0*/  BRA.U UP1, `(.L_x_3) ;  /* 0xfffffffd01347547 */ /* 0x000fec000b83ffff */
.L_x_2:
[----:B------:R-:W-:Y:S05]  /*05b0*/  BRA.U !UP0, `(.L_x_1) ;  /* 0x00000005083c7547 */ /* 0x000fea000b800000 */
[----:B------:R-:W-:Y:S01]  /*05c0*/  UISETP.GE.U32.AND UP0, UPT, UR19, 0x4, UPT ;  /* 0x000000041300788c */ /* 0x000fe2000bf06070 */
[----:B------:R-:W-:Y:S01]  /*05d0*/  IMAD R2, R0, UR18, RZ ;  /* 0x0000001200027c24 */ /* 0x000fe2000f8e02ff */
[----:B------:R-:W-:-:S04]  /*05e0*/  ULOP3.LUT UR5, UR18, 0x3, URZ, 0xc0, !UPT ;  /* 0x0000000312057892 */ /* 0x000fc8000f8ec0ff */
[----:B------:R-:W-:-:S03]  /*05f0*/  UISETP.NE.AND UP1, UPT, UR5, URZ, UPT ;  /* 0x000000ff0500728c */ /* 0x000fc6000bf25270 */
[----:B------:R-:W-:Y:S08]  /*0600*/  BRA.U !UP0, `(.L_x_4) ;  /* 0x00000001087c7547 */ /* 0x000ff0000b800000 */
[----:B------:R-:W0:Y:S01]  /*0610*/  LDC.64 R6, c[0x0][0x388] ;  /* 0x0000e200ff067b82 */ /* 0x000e220000000a00 */
[----:B------:R-:W1:Y:S01]  /*0620*/  LDCU.64 UR6, c[0x0][0x380] ;  /* 0x00007000ff0677ac */ /* 0x000e620008000a00 */
[----:B------:R-:W-:Y:S02]  /*0630*/  MOV R4, UR4 ;  /* 0x0000000400047c02 */ /* 0x000fe40008000f00 */
[----:B------:R-:W-:Y:S02]  /*0640*/  IADD3 R3, PT, PT, R2, UR4, RZ ;  /* 0x0000000402037c10 */ /* 0x000fe4000fffe0ff */
[----:B------:R-:W-:Y:S01]  /*0650*/  MOV R11, UR18 ;  /* 0x00000012000b7c02 */ /* 0x000fe20008000f00 */
[----:B------:R-:W-:Y:S01]  /*0660*/  IMAD R5, R4, UR18, R13 ;  /* 0x0000001204057c24 */ /* 0x000fe2000f8e020d */
[----:B------:R-:W2:Y:S01]  /*0670*/  LDC.64 R8, c[0x0][0x380] ;  /* 0x0000e000ff087b82 */ /* 0x000ea20000000a00 */
[----:B------:R-:W-:Y:S02]  /*0680*/  IADD3 R14, P0, PT, R2, UR4, RZ ;  /* 0x00000004020e7c10 */ /* 0x000fe4000ff1e0ff */
[----:B------:R-:W-:Y:S01]  /*0690*/  MOV R15, UR18 ;  /* 0x00000012000f7c02 */ /* 0x000fe20008000f00 */
[----:B0-----:R-:W-:-:S04]  /*06a0*/  IMAD.WIDE R6, R5, 0x4, R6 ;  /* 0x0000000405067825 */ /* 0x001fc800078e0206 */
[----:B------:R-:W-:Y:S01]  /*06b0*/  IMAD.WIDE.U32 R10, R11, 0x4, R6 ;  /* 0x000000040b0a7825 */ /* 0x000fe200078e0006 */
[----:B------:R-:W-:Y:S01]  /*06c0*/  MOV R17, UR18 ;  /* 0x0000001200117c02 */ /* 0x000fe20008000f00 */
[----:B------:R-:W3:Y:S02]  /*06d0*/  LDG.E R6, desc[UR16][R6.64] ;  /* 0x0000001006067981 */ /* 0x000ee4000c1e1900 */
[----:B--2---:R-:W-:Y:S01]  /*06e0*/  IMAD.WIDE.U32 R8, R3, 0x4, R8 ;  /* 0x0000000403087825 */ /* 0x004fe200078e0008 */
[----:B------:R-:W-:Y:S02]  /*06f0*/  IADD3.X R3, PT, PT, RZ, RZ, RZ, P0, !PT ;  /* 0x000000ffff037210 */ /* 0x000fe400007fe4ff */
[----:B-1----:R-:W-:-:S03]  /*0700*/  LEA R4, P0, R14, UR6, 0x2 ;  /* 0x000000060e047c11 */ /* 0x002fc6000f8010ff */
[----:B------:R-:W3:Y:S01]  /*0710*/  LDG.E R9, desc[UR16][R8.64] ;  /* 0x0000001008097981 */ /* 0x000ee2000c1e1900 */
[----:B------:R-:W-:Y:S01]  /*0720*/  LEA.HI.X R5, R14, UR7, R3, 0x2, P0 ;  /* 0x000000070e057c11 */ /* 0x000fe200080f1403 */
[----:B------:R-:W-:Y:S02]  /*0730*/  IMAD.WIDE.U32 R14, R15, 0x4, R10 ;  /* 0x000000040f0e7825 */ /* 0x000fe400078e000a */
[----:B------:R-:W2:Y:S04]  /*0740*/  LDG.E R3, desc[UR16][R10.64] ;  /* 0x000000100a037981 */ /* 0x000ea8000c1e1900 */
[----:B------:R-:W2:Y:S01]  /*0750*/  LDG.E R18, desc[UR16][R4.64+0x4] ;  /* 0x0000041004127981 */ /* 0x000ea2000c1e1900 */
[----:B------:R-:W-:-:S03]  /*0760*/  IMAD.WIDE.U32 R16, R17, 0x4, R14 ;  /* 0x0000000411107825 */ /* 0x000fc600078e000e */
[----:B------:R-:W4:Y:S04]  /*0770*/  LDG.E R19, desc[UR16][R14.64] ;  /* 0x000000100e137981 */ /* 0x000f28000c1e1900 */
[----:B------:R-:W4:Y:S04]  /*0780*/  LDG.E R20, desc[UR16][R4.64+0x8] ;  /* 0x0000081004147981 */ /* 0x000f28000c1e1900 */
[----:B------:R-:W5:Y:S04]  /*0790*/  LDG.E R22, desc[UR16][R4.64+0xc] ;  /* 0x00000c1004167981 */ /* 0x000f68000c1e1900 */
[----:B------:R-:W5:Y:S01]  /*07a0*/  LDG.E R16, desc[UR16][R16.64] ;  /* 0x0000001010107981 */ /* 0x000f62000c1e1900 */
[----:B------:R-:W-:Y:S01]  /*07b0*/  UIADD3 UR4, UPT, UPT, UR4, 0x4, URZ ;  /* 0x0000000404047890 */ /* 0x000fe2000fffe0ff */
[----:B---3--:R-:W-:-:S04]  /*07c0*/  FFMA R9, R9, R6, R12 ;  /* 0x0000000609097223 */ /* 0x008fc8000000000c */
[----:B--2---:R-:W-:-:S04]  /*07d0*/  FFMA R3, R18, R3, R9 ;  /* 0x0000000312037223 */ /* 0x004fc80000000009 */
[----:B----4-:R-:W-:-:S04]  /*07e0*/  FFMA R3, R20, R19, R3 ;  /* 0x0000001314037223 */ /* 0x010fc80000000003 */
[----:B-----5:R-:W-:-:S07]  /*07f0*/  FFMA R12, R22, R16, R3 ;  /* 0x00000010160c7223 */ /* 0x020fce0000000003 */
.L_x_4:
[----:B------:R-:W-:Y:S05]  /*0800*/  BRA.U !UP1, `(.L_x_1) ;  /* 0x0000000109a87547 */ /* 0x000fea000b800000 */
[----:B------:R-:W-:Y:S01]  /*0810*/  UISETP.NE.AND UP0, UPT, UR5, 0x1, UPT ;  /* 0x000000010500788c */ /* 0x000fe2000bf05270 */
[----:B------:R-:W-:Y:S01]  /*0820*/  MOV R4, UR4 ;  /* 0x0000000400047c02 */ /* 0x000fe20008000f00 */
[----:B------:R-:W-:Y:S02]  /*0830*/  ULOP3.LUT UR5, UR18, 0x1, URZ, 0xc0, !UPT ;  /* 0x0000000112057892 */ /* 0x000fe4000f8ec0ff */
[----:B------:R-:W-:Y:S02]  /*0840*/  IMAD.U32 R17, RZ, RZ, UR18 ;  /* 0x00000012ff117e24 */ /* 0x000fe4000f8e00ff */
[----:B------:R-:W-:Y:S01]  /*0850*/  UISETP.NE.U32.AND UP1, UPT, UR5, 0x1, UPT ;  /* 0x000000010500788c */ /* 0x000fe2000bf25070 */
[----:B------:R-:W-:-:S04]  /*0860*/  PLOP3.LUT P1, PT, PT, PT, UP0, 0x80, 0x8 ;  /* 0x000000000008781c */ /* 0x000fc80003f2f008 */
[----:B------:R-:W0:Y:S01]  /*0870*/  @UP0 LDCU.128 UR8, c[0x0][0x380] ;  /* 0x00007000ff0807ac */ /* 0x000e220008000c00 */
[----:B------:R-:W-:Y:S01]  /*0880*/  PLOP3.LUT P0, PT, PT, PT, UP1, 0x80, 0x8 ;  /* 0x000000000008781c */ /* 0x000fe20003f0f018 */
[----:B------:R-:W1:Y:S04]  /*0890*/  @UP0 LDCU.64 UR6, c[0x0][0x380] ;  /* 0x00007000ff0607ac */ /* 0x000e680008000a00 */
[----:B------:R-:W2:Y:S03]  /*08a0*/  @!UP1 LDCU.128 UR12, c[0x0][0x380] ;  /* 0x00007000ff0c97ac */ /* 0x000ea60008000c00 */
[C---:B------:R-:W-:Y:S01]  /*08b0*/  @P1 VIADD R3, R2.reuse, UR4 ;  /* 0x0000000402031c36 */ /* 0x040fe20008000000 */
[----:B------:R-:W-:Y:S01]  /*08c0*/  @P1 IADD3 R5, P2, PT, R2, UR4, RZ ;  /* 0x0000000402051c10 */ /* 0x000fe2000ff5e0ff */
[----:B------:R-:W-:-:S03]  /*08d0*/  @UP0 UIADD3 UR4, UPT, UPT, UR4, 0x2, URZ ;  /* 0x0000000204040890 */ /* 0x000fc6000fffe0ff */
[----:B------:R-:W-:Y:S02]  /*08e0*/  @P1 IADD3.X R8, PT, PT, RZ, RZ, RZ, P2, !PT ;  /* 0x000000ffff081210 */ /* 0x000fe400017fe4ff */
[----:B0-----:R-:W-:Y:S02]  /*08f0*/  MOV R14, UR8 ;  /* 0x00000008000e7c02 */ /* 0x001fe40008000f00 */
[----:B------:R-:W-:Y:S02]  /*0900*/  MOV R15, UR9 ;  /* 0x00000009000f7c02 */ /* 0x000fe40008000f00 */
[----:B------:R-:W-:Y:S02]  /*0910*/  MOV R6, UR10 ;  /* 0x0000000a00067c02 */ /* 0x000fe40008000f00 */
[----:B------:R-:W-:Y:S01]  /*0920*/  MOV R7, UR11 ;  /* 0x0000000b00077c02 */ /* 0x000fe20008000f00 */
[----:B------:R-:W-:-:S04]  /*0930*/  @P1 IMAD.WIDE.U32 R14, R3, 0x4, R14 ;  /* 0x00000004030e1825 */ /* 0x000fc800078e000e */
[----:B------:R-:W-:Y:S01]  /*0940*/  @P1 IMAD R3, R4, UR18, R13 ;  /* 0x0000001204031c24 */ /* 0x000fe2000f8e020d */
[----:B-1----:R-:W-:Y:S02]  /*0950*/  @P1 LEA R4, P2, R5, UR6, 0x2 ;  /* 0x0000000605041c11 */ /* 0x002fe4000f8410ff */
[----:B------:R-:W-:Y:S01]  /*0960*/  MOV R18, UR4 ;  /* 0x0000000400127c02 */ /* 0x000fe20008000f00 */
[----:B------:R-:W-:Y:S01]  /*0970*/  @P1 IMAD.WIDE R6, R3, 0x4, R6 ;  /* 0x0000000403061825 */ /* 0x000fe200078e0206 */
[----:B------:R-:W-:Y:S01]  /*0980*/  @P1 LEA.HI.X R5, R5, UR7, R8, 0x2, P2 ;  /* 0x0000000705051c11 */ /* 0x000fe200090f1408 */
[----:B------:R-:W3:Y:S01]  /*0990*/  @P1 LDG.E R3, desc[UR16][R14.64] ;  /* 0x000000100e031981 */ /* 0x000ee2000c1e1900 */
[----:B--2---:R-:W-:Y:S01]  /*09a0*/  MOV R8, UR12 ;  /* 0x0000000c00087c02 */ /* 0x004fe20008000f00 */
[----:B------:R-:W-:Y:S01]  /*09b0*/  @!P0 IMAD R21, R18, UR18, R13 ;  /* 0x0000001212158c24 */ /* 0x000fe2000f8e020d */
[----:B------:R-:W-:Y:S01]  /*09c0*/  MOV R9, UR13 ;  /* 0x0000000d00097c02 */ /* 0x000fe20008000f00 */
[----:B------:R-:W-:Y:S01]  /*09d0*/  @P1 IMAD.WIDE.U32 R16, R17, 0x4, R6 ;  /* 0x0000000411101825 */ /* 0x000fe200078e0006 */
[----:B------:R-:W-:Y:S01]  /*09e0*/  @!P0 IADD3 R19, PT, PT, R2, UR4, RZ ;  /* 0x0000000402138c10 */ /* 0x000fe2000fffe0ff */
[----:B------:R-:W3:Y:S01]  /*09f0*/  @P1 LDG.E R6, desc[UR16][R6.64] ;  /* 0x0000001006061981 */ /* 0x000ee2000c1e1900 */
[----:B------:R-:W-:-:S02]  /*0a00*/  MOV R10, UR14 ;  /* 0x0000000e000a7c02 */ /* 0x000fc40008000f00 */
[----:B------:R-:W-:Y:S01]  /*0a10*/  MOV R11, UR15 ;  /* 0x0000000f000b7c02 */ /* 0x000fe20008000f00 */
[----:B------:R-:W-:Y:S01]  /*0a20*/  @!P0 IMAD.WIDE.U32 R8, R19, 0x4, R8 ;  /* 0x0000000413088825 */ /* 0x000fe200078e0008 */
[----:B------:R-:W2:Y:S03]  /*0a30*/  @P1 LDG.E R16, desc[UR16][R16.64] ;  /* 0x0000001010101981 */ /* 0x000ea6000c1e1900 */
[----:B------:R-:W-:Y:S01]  /*0a40*/  @!P0 IMAD.WIDE R10, R21, 0x4, R10 ;  /* 0x00000004150a8825 */ /* 0x000fe200078e020a */
[----:B------:R-:W2:Y:S04]  /*0a50*/  @P1 LDG.E R4, desc[UR16][R4.64+0x4] ;  /* 0x0000041004041981 */ /* 0x000ea8000c1e1900 */
[----:B------:R-:W4:Y:S04]  /*0a60*/  @!P0 LDG.E R9, desc[UR16][R8.64] ;  /* 0x0000001008098981 */ /* 0x000f28000c1e1900 */
[----:B------:R-:W4:Y:S01]  /*0a70*/  @!P0 LDG.E R10, desc[UR16][R10.64] ;  /* 0x000000100a0a8981 */ /* 0x000f22000c1e1900 */
[----:B---3--:R-:W-:-:S04]  /*0a80*/  @P1 FFMA R3, R3, R6, R12 ;  /* 0x0000000603031223 */ /* 0x008fc8000000000c */
[----:B--2---:R-:W-:-:S04]  /*0a90*/  @P1 FFMA R12, R4, R16, R3 ;  /* 0x00000010040c1223 */ /* 0x004fc80000000003 */
[----:B----4-:R-:W-:-:S07]  /*0aa0*/  @!P0 FFMA R12, R9, R10, R12 ;  /* 0x0000000a090c8223 */ /* 0x010fce000000000c */
.L_x_1:
[----:B------:R-:W-:Y:S05]  /*0ab0*/  BSYNC.RECONVERGENT B0 ;  /* 0x0000000000007941 */ /* 0x000fea0003800200 */
.L_x_0:
[----:B------:R-:W0:Y:S01]  /*0ac0*/  LDC.64 R2, c[0x0][0x390] ;  /* 0x0000e400ff027b82 */ /* 0x000e220000000a00 */
[----:B------:R-:W-:-:S04]  /*0ad0*/  IMAD R13, R0, UR18, R13 ;  /* 0x00000012000d7c24 */ /* 0x000fc8000f8e020d */
[----:B0-----:R-:W-:-:S05]  /*0ae0*/  IMAD.WIDE R2, R13, 0x4, R2 ;  /* 0x000000040d027825 */ /* 0x001fca00078e0202 */
[----:B------:R-:W-:Y:S01]  /*0af0*/  STG.E desc[UR16][R2.64], R12 ;  /* 0x0000000c02007986 */ /* 0x000fe2000c101910 */
[----:B------:R-:W-:Y:S05]  /*0b00*/  EXIT ;  /* 0x000000000000794d */ /* 0x000fea0003800000 */
.L_x_5:
[----:B------:R-:W-:-:S00]  /*0b10*/  BRA `(.L_x_5) ;  /* 0xfffffffc00fc7947 */ /* 0x000fc0000383ffff */
[----:B------:R-:W-:-:S00]  /*0b20*/  NOP ;  /* 0x0000000000007918 */ /* 0x000fc00000000000 */
        /* <DEDUP_REMOVED lines=13> */
.L_x_6:


//--------------------- .nv.shared.reserved.0     --------------------------
	.section	.nv.shared.reserved.0,"aw",@nobits
	.weak		__nv_reservedSMEM_offset_0_alias
	.size		__nv_reservedSMEM_offset_0_alias, 0, 64
	.other		__nv_reservedSMEM_offset_0_alias,@"STO_CUDA_RESERVED_SHARED STV_DEFAULT"
__nv_reservedSMEM_offset_0_alias:
	.zero		0
	.zero		64


//--------------------- .nv.constant0._Z9sumKernelPKfS0_Pfi --------------------------
	.section	.nv.constant0._Z9sumKernelPKfS0_Pfi,"a",@progbits
	.sectionflags	@""
	.align	4
.nv.constant0._Z9sumKernelPKfS0_Pfi:
	.zero		924


//--------------------- SYMBOLS --------------------------

	.type		.nv.reservedSmem.offset0,@object
	.size		.nv.reservedSmem.offset0,0x4
